//
// Generated by NVIDIA NVVM Compiler
//
// Compiler Build ID: CL-36424714
// Cuda compilation tools, release 13.0, V13.0.88
// Based on NVVM 20.0.0
//

.version 9.0
.target sm_100
.address_size 64

	// .globl	_Z7exfieldiiPfS_S_

.visible .entry _Z7exfieldiiPfS_S_(
	.param .u32 _Z7exfieldiiPfS_S__param_0,
	.param .u32 _Z7exfieldiiPfS_S__param_1,
	.param .u64 .ptr .align 1 _Z7exfieldiiPfS_S__param_2,
	.param .u64 .ptr .align 1 _Z7exfieldiiPfS_S__param_3,
	.param .u64 .ptr .align 1 _Z7exfieldiiPfS_S__param_4
)
{
	.reg .pred 	%p<4>;
	.reg .b32 	%r<16>;
	.reg .b32 	%f<25>;
	.reg .b64 	%rd<11>;

	ld.param.u32 	%r7, [_Z7exfieldiiPfS_S__param_0];
	ld.param.u32 	%r8, [_Z7exfieldiiPfS_S__param_1];
	ld.param.u64 	%rd4, [_Z7exfieldiiPfS_S__param_2];
	ld.param.u64 	%rd6, [_Z7exfieldiiPfS_S__param_3];
	ld.param.u64 	%rd5, [_Z7exfieldiiPfS_S__param_4];
	cvta.to.global.u64 	%rd1, %rd6;
	mov.u32 	%r9, %ctaid.x;
	mov.u32 	%r1, %ntid.x;
	mov.u32 	%r10, %tid.x;
	mad.lo.s32 	%r2, %r9, %r1, %r10;
	add.s32 	%r15, %r2, 1;
	setp.ge.s32 	%p1, %r15, %r8;
	@%p1 bra 	$L__BB0_3;
	mov.u32 	%r11, %nctaid.x;
	mul.lo.s32 	%r4, %r1, %r11;
	cvta.to.global.u64 	%rd2, %rd4;
	cvta.to.global.u64 	%rd3, %rd5;
$L__BB0_2:
	mul.wide.s32 	%rd7, %r15, 4;
	add.s64 	%rd8, %rd2, %rd7;
	ld.global.f32 	%f1, [%rd8];
	add.s64 	%rd9, %rd3, %rd7;
	ld.global.f32 	%f2, [%rd9+-4];
	ld.global.f32 	%f3, [%rd9];
	sub.f32 	%f4, %f2, %f3;
	add.s64 	%rd10, %rd1, %rd7;
	ld.global.f32 	%f5, [%rd10];
	fma.rn.f32 	%f6, %f1, %f4, %f5;
	st.global.f32 	[%rd10], %f6;
	add.s32 	%r15, %r15, %r4;
	setp.lt.s32 	%p2, %r15, %r8;
	@%p2 bra 	$L__BB0_2;
$L__BB0_3:
	setp.ne.s32 	%p3, %r2, 1;
	@%p3 bra 	$L__BB0_5;
	add.s32 	%r12, %r7, -40;
	cvt.rn.f32.s32 	%f7, %r12;
	mul.f32 	%f8, %f7, 0fBF000000;
	div.rn.f32 	%f9, %f8, 0f41400000;
	mul.f32 	%f10, %f9, %f7;
	div.rn.f32 	%f11, %f10, 0f41400000;
	fma.rn.f32 	%f12, %f11, 0f3BBB989D, 0f3F000000;
	cvt.sat.f32.f32 	%f13, %f12;
	mov.f32 	%f14, 0f4B400001;
	mov.f32 	%f15, 0f437C0000;
	fma.rm.f32 	%f16, %f13, %f15, %f14;
	add.f32 	%f17, %f16, 0fCB40007F;
	neg.f32 	%f18, %f17;
	fma.rn.f32 	%f19, %f11, 0f3FB8AA3B, %f18;
	fma.rn.f32 	%f20, %f11, 0f32A57060, %f19;
	mov.b32 	%r13, %f16;
	shl.b32 	%r14, %r13, 23;
	mov.b32 	%f21, %r14;
	ex2.approx.ftz.f32 	%f22, %f20;
	ld.global.f32 	%f23, [%rd1+4];
	fma.rn.f32 	%f24, %f22, %f21, %f23;
	st.global.f32 	[%rd1+4], %f24;
$L__BB0_5:
	ret;

}
	// .globl	_Z7hyfieldiPfS_S_
.visible .entry _Z7hyfieldiPfS_S_(
	.param .u32 _Z7hyfieldiPfS_S__param_0,
	.param .u64 .ptr .align 1 _Z7hyfieldiPfS_S__param_1,
	.param .u64 .ptr .align 1 _Z7hyfieldiPfS_S__param_2,
	.param .u64 .ptr .align 1 _Z7hyfieldiPfS_S__param_3
)
{
	.reg .pred 	%p<5>;
	.reg .b32 	%r<14>;
	.reg .b32 	%f<12>;
	.reg .b64 	%rd<14>;

	ld.param.u32 	%r9, [_Z7hyfieldiPfS_S__param_0];
	ld.param.u64 	%rd5, [_Z7hyfieldiPfS_S__param_1];
	ld.param.u64 	%rd4, [_Z7hyfieldiPfS_S__param_2];
	ld.param.u64 	%rd6, [_Z7hyfieldiPfS_S__param_3];
	cvta.to.global.u64 	%rd1, %rd5;
	cvta.to.global.u64 	%rd2, %rd6;
	mov.u32 	%r10, %ctaid.x;
	mov.u32 	%r1, %ntid.x;
	mul.lo.s32 	%r2, %r10, %r1;
	mov.u32 	%r3, %tid.x;
	neg.s32 	%r11, %r3;
	setp.ne.s32 	%p1, %r2, %r11;
	@%p1 bra 	$L__BB1_2;
	ld.global.f32 	%f1, [%rd2];
	st.global.f32 	[%rd1], %f1;
	ld.global.f32 	%f2, [%rd2+4];
	st.global.f32 	[%rd2], %f2;
	ld.global.f32 	%f3, [%rd1+4];
	st.global.f32 	[%rd2+4], %f3;
$L__BB1_2:
	add.s32 	%r13, %r2, %r3;
	add.s32 	%r5, %r9, -1;
	setp.ne.s32 	%p2, %r13, %r5;
	@%p2 bra 	$L__BB1_4;
	ld.global.f32 	%f4, [%rd2+12];
	mul.wide.s32 	%rd7, %r13, 4;
	add.s64 	%rd8, %rd1, %rd7;
	st.global.f32 	[%rd8], %f4;
	ld.global.f32 	%f5, [%rd2+8];
	st.global.f32 	[%rd2+12], %f5;
	mul.wide.s32 	%rd9, %r9, 4;
	add.s64 	%rd10, %rd1, %rd9;
	ld.global.f32 	%f6, [%rd10+-8];
	st.global.f32 	[%rd2+8], %f6;
$L__BB1_4:
	setp.ge.s32 	%p3, %r13, %r5;
	@%p3 bra 	$L__BB1_7;
	mov.u32 	%r12, %nctaid.x;
	mul.lo.s32 	%r6, %r1, %r12;
	cvta.to.global.u64 	%rd3, %rd4;
$L__BB1_6:
	mul.wide.s32 	%rd11, %r13, 4;
	add.s64 	%rd12, %rd1, %rd11;
	ld.global.f32 	%f7, [%rd12];
	ld.global.f32 	%f8, [%rd12+4];
	sub.f32 	%f9, %f7, %f8;
	add.s64 	%rd13, %rd3, %rd11;
	ld.global.f32 	%f10, [%rd13];
	fma.rn.f32 	%f11, %f9, 0f3F000000, %f10;
	st.global.f32 	[%rd13], %f11;
	add.s32 	%r13, %r13, %r6;
	setp.lt.s32 	%p4, %r13, %r5;
	@%p4 bra 	$L__BB1_6;
$L__BB1_7:
	ret;

}


// ===== COMPILED SASS (sm_100) =====

	.target	sm_100

	.elftype	@"ET_EXEC"


//--------------------- .note.nv.tkinfo           --------------------------
	.section	.note.nv.tkinfo,"",@"SHT_NOTE"
	.sectionflags	@"SHF_NOTE_NV_TKINFO"
	.tkinfo
        /*0018*/ 	.word	0x00000002
        /*0030*/ 	.string	""
        /*0030*/ 	.string	"ptxas"
        /*0030*/ 	.string	"Cuda compilation tools, release 13.0, V13.0.88"
        /*0030*/ 	.string	"Build cuda_13.0.r13.0/compiler.36424714_0"
        /*0030*/ 	.string	"-arch sm_100 -m 64 "



//--------------------- .note.nv.cuinfo           --------------------------
	.section	.note.nv.cuinfo,"",@"SHT_NOTE"
	.sectionflags	@"SHF_NOTE_NV_CUINFO"
        /*0018*/ 	.short	0x0002
        /*001a*/ 	.short	0x0064
        /*001c*/ 	.short	0x0082
	.zero		2


//--------------------- .nv.info                  --------------------------
	.section	.nv.info,"",@"SHT_CUDA_INFO"
	.align	4


	//----- nvinfo : EIATTR_REGCOUNT
	.align		4
        /*0000*/ 	.byte	0x04, 0x2f
        /*0002*/ 	.short	(.L_1 - .L_0)
	.align		4
.L_0:
        /*0004*/ 	.word	index@(_Z7exfieldiiPfS_S_)
        /*0008*/ 	.word	0x00000010


	//----- nvinfo : EIATTR_FRAME_SIZE
	.align		4
.L_1:
        /*000c*/ 	.byte	0x04, 0x11
        /*000e*/ 	.short	(.L_3 - .L_2)
	.align		4
.L_2:
        /*0010*/ 	.word	index@($__internal_0_$__cuda_sm3x_div_rn_noftz_f32_slowpath)
        /*0014*/ 	.word	0x00000000


	//----- nvinfo : EIATTR_FRAME_SIZE
	.align		4
.L_3:
        /*0018*/ 	.byte	0x04, 0x11
        /*001a*/ 	.short	(.L_5 - .L_4)
	.align		4
.L_4:
        /*001c*/ 	.word	index@(_Z7exfieldiiPfS_S_)
        /*0020*/ 	.word	0x00000000


	//----- nvinfo : EIATTR_REGCOUNT
	.align		4
.L_5:
        /*0024*/ 	.byte	0x04, 0x2f
        /*0026*/ 	.short	(.L_7 - .L_6)
	.align		4
.L_6:
        /*0028*/ 	.word	index@(_Z7hyfieldiPfS_S_)
        /*002c*/ 	.word	0x00000012


	//----- nvinfo : EIATTR_FRAME_SIZE
	.align		4
.L_7:
        /*0030*/ 	.byte	0x04, 0x11
        /*0032*/ 	.short	(.L_9 - .L_8)
	.align		4
.L_8:
        /*0034*/ 	.word	index@(_Z7hyfieldiPfS_S_)
        /*0038*/ 	.word	0x00000000


	//----- nvinfo : EIATTR_MIN_STACK_SIZE
	.align		4
.L_9:
        /*003c*/ 	.byte	0x04, 0x12
        /*003e*/ 	.short	(.L_11 - .L_10)
	.align		4
.L_10:
        /*0040*/ 	.word	index@(_Z7hyfieldiPfS_S_)
        /*0044*/ 	.word	0x00000000


	//----- nvinfo : EIATTR_MIN_STACK_SIZE
	.align		4
.L_11:
        /*0048*/ 	.byte	0x04, 0x12
        /*004a*/ 	.short	(.L_13 - .L_12)
	.align		4
.L_12:
        /*004c*/ 	.word	index@(_Z7exfieldiiPfS_S_)
        /*0050*/ 	.word	0x00000000
.L_13:


//--------------------- .nv.compat                --------------------------
	.section	.nv.compat,"",@"SHT_CUDA_COMPAT_INFO"
	.align	4
        /*0000*/ 	.byte	0x02, 0x09, 0x00, 0x00, 0x02, 0x02, 0x01, 0x00, 0x02, 0x05, 0x05, 0x00, 0x03, 0x07, 0x01, 0x01
        /*0010*/ 	.byte	0x02, 0x03, 0x00, 0x00, 0x02, 0x06, 0x01, 0x00, 0x04, 0x0b, 0x08, 0x00, 0x01, 0x00, 0x00, 0x00
        /*0020*/ 	.byte	0x00, 0x00, 0x00, 0x00


//--------------------- .nv.info._Z7hyfieldiPfS_S_ --------------------------
	.section	.nv.info._Z7hyfieldiPfS_S_,"",@"SHT_CUDA_INFO"
	.sectionflags	@""
	.align	4


	//----- nvinfo : EIATTR_CUDA_API_VERSION
	.align		4
        /*0000*/ 	.byte	0x04, 0x37
        /*0002*/ 	.short	(.L_15 - .L_14)
.L_14:
        /*0004*/ 	.word	0x00000082


	//----- nvinfo : EIATTR_KPARAM_INFO
	.align		4
.L_15:
        /*0008*/ 	.byte	0x04, 0x17
        /*000a*/ 	.short	(.L_17 - .L_16)
.L_16:
        /*000c*/ 	.word	0x00000000
        /*0010*/ 	.short	0x0003
        /*0012*/ 	.short	0x0018
        /*0014*/ 	.byte	0x00, 0xf5, 0x21, 0x00


	//----- nvinfo : EIATTR_KPARAM_INFO
	.align		4
.L_17:
        /*0018*/ 	.byte	0x04, 0x17
        /*001a*/ 	.short	(.L_19 - .L_18)
.L_18:
        /*001c*/ 	.word	0x00000000
        /*0020*/ 	.short	0x0002
        /*0022*/ 	.short	0x0010
        /*0024*/ 	.byte	0x00, 0xf5, 0x21, 0x00


	//----- nvinfo : EIATTR_KPARAM_INFO
	.align		4
.L_19:
        /*0028*/ 	.byte	0x04, 0x17
        /*002a*/ 	.short	(.L_21 - .L_20)
.L_20:
        /*002c*/ 	.word	0x00000000
        /*0030*/ 	.short	0x0001
        /*0032*/ 	.short	0x0008
        /*0034*/ 	.byte	0x00, 0xf5, 0x21, 0x00


	//----- nvinfo : EIATTR_KPARAM_INFO
	.align		4
.L_21:
        /*0038*/ 	.byte	0x04, 0x17
        /*003a*/ 	.short	(.L_23 - .L_22)
.L_22:
        /*003c*/ 	.word	0x00000000
        /*0040*/ 	.short	0x0000
        /*0042*/ 	.short	0x0000
        /*0044*/ 	.byte	0x00, 0xf0, 0x11, 0x00


	//----- nvinfo : EIATTR_SPARSE_MMA_MASK
	.align		4
.L_23:
        /*0048*/ 	.byte	0x03, 0x50
        /*004a*/ 	.short	0x0000


	//----- nvinfo : EIATTR_MAXREG_COUNT
	.align		4
        /*004c*/ 	.byte	0x03, 0x1b
        /*004e*/ 	.short	0x00ff


	//----- nvinfo : EIATTR_MERCURY_ISA_VERSION
	.align		4
        /*0050*/ 	.byte	0x03, 0x5f
        /*0052*/ 	.short	0x0101


	//----- nvinfo : EIATTR_VRC_CTA_INIT_COUNT
	.align		4
        /*0054*/ 	.byte	0x02, 0x4a
	.zero		1
	.zero		1


	//----- nvinfo : EIATTR_EXIT_INSTR_OFFSETS
	.align		4
        /*0058*/ 	.byte	0x04, 0x1c
        /*005a*/ 	.short	(.L_25 - .L_24)


	//   ....[0]....
.L_24:
        /*005c*/ 	.word	0x00000220


	//   ....[1]....
        /*0060*/ 	.word	0x00000320


	//----- nvinfo : EIATTR_CRS_STACK_SIZE
	.align		4
.L_25:
        /*0064*/ 	.byte	0x04, 0x1e
        /*0066*/ 	.short	(.L_27 - .L_26)
.L_26:
        /*0068*/ 	.word	0x00000000


	//----- nvinfo : EIATTR_CBANK_PARAM_SIZE
	.align		4
.L_27:
        /*006c*/ 	.byte	0x03, 0x19
        /*006e*/ 	.short	0x0020


	//----- nvinfo : EIATTR_PARAM_CBANK
	.align		4
        /*0070*/ 	.byte	0x04, 0x0a
        /*0072*/ 	.short	(.L_29 - .L_28)
	.align		4
.L_28:
        /*0074*/ 	.word	index@(.nv.constant0._Z7hyfieldiPfS_S_)
        /*0078*/ 	.short	0x0380
        /*007a*/ 	.short	0x0020


	//----- nvinfo : EIATTR_SW_WAR
	.align		4
.L_29:
        /*007c*/ 	.byte	0x04, 0x36
        /*007e*/ 	.short	(.L_31 - .L_30)
.L_30:
        /*0080*/ 	.word	0x00000008
.L_31:


//--------------------- .nv.info._Z7exfieldiiPfS_S_ --------------------------
	.section	.nv.info._Z7exfieldiiPfS_S_,"",@"SHT_CUDA_INFO"
	.sectionflags	@""
	.align	4


	//----- nvinfo : EIATTR_CUDA_API_VERSION
	.align		4
        /*0000*/ 	.byte	0x04, 0x37
        /*0002*/ 	.short	(.L_33 - .L_32)
.L_32:
        /*0004*/ 	.word	0x00000082


	//----- nvinfo : EIATTR_KPARAM_INFO
	.align		4
.L_33:
        /*0008*/ 	.byte	0x04, 0x17
        /*000a*/ 	.short	(.L_35 - .L_34)
.L_34:
        /*000c*/ 	.word	0x00000000
        /*0010*/ 	.short	0x0004
        /*0012*/ 	.short	0x0018
        /*0014*/ 	.byte	0x00, 0xf5, 0x21, 0x00


	//----- nvinfo : EIATTR_KPARAM_INFO
	.align		4
.L_35:
        /*0018*/ 	.byte	0x04, 0x17
        /*001a*/ 	.short	(.L_37 - .L_36)
.L_36:
        /*001c*/ 	.word	0x00000000
        /*0020*/ 	.short	0x0003
        /*0022*/ 	.short	0x0010
        /*0024*/ 	.byte	0x00, 0xf5, 0x21, 0x00


	//----- nvinfo : EIATTR_KPARAM_INFO
	.align		4
.L_37:
        /*0028*/ 	.byte	0x04, 0x17
        /*002a*/ 	.short	(.L_39 - .L_38)
.L_38:
        /*002c*/ 	.word	0x00000000
        /*0030*/ 	.short	0x0002
        /*0032*/ 	.short	0x0008
        /*0034*/ 	.byte	0x00, 0xf5, 0x21, 0x00


	//----- nvinfo : EIATTR_KPARAM_INFO
	.align		4
.L_39:
        /*0038*/ 	.byte	0x04, 0x17
        /*003a*/ 	.short	(.L_41 - .L_40)
.L_40:
        /*003c*/ 	.word	0x00000000
        /*0040*/ 	.short	0x0001
        /*0042*/ 	.short	0x0004
        /*0044*/ 	.byte	0x00, 0xf0, 0x11, 0x00


	//----- nvinfo : EIATTR_KPARAM_INFO
	.align		4
.L_41:
        /*0048*/ 	.byte	0x04, 0x17
        /*004a*/ 	.short	(.L_43 - .L_42)
.L_42:
        /*004c*/ 	.word	0x00000000
        /*0050*/ 	.short	0x0000
        /*0052*/ 	.short	0x0000
        /*0054*/ 	.byte	0x00, 0xf0, 0x11, 0x00


	//----- nvinfo : EIATTR_SPARSE_MMA_MASK
	.align		4
.L_43:
        /*0058*/ 	.byte	0x03, 0x50
        /*005a*/ 	.short	0x0000


	//----- nvinfo : EIATTR_MAXREG_COUNT
	.align		4
        /*005c*/ 	.byte	0x03, 0x1b
        /*005e*/ 	.short	0x00ff


	//----- nvinfo : EIATTR_MERCURY_ISA_VERSION
	.align		4
        /*0060*/ 	.byte	0x03, 0x5f
        /*0062*/ 	.short	0x0101


	//----- nvinfo : EIATTR_VRC_CTA_INIT_COUNT
	.align		4
        /*0064*/ 	.byte	0x02, 0x4a
	.zero		1
	.zero		1


	//----- nvinfo : EIATTR_EXIT_INSTR_OFFSETS
	.align		4
        /*0068*/ 	.byte	0x04, 0x1c
        /*006a*/ 	.short	(.L_45 - .L_44)


	//   ....[0]....
.L_44:
        /*006c*/ 	.word	0x00000200


	//   ....[1]....
        /*0070*/ 	.word	0x000004b0


	//----- nvinfo : EIATTR_CRS_STACK_SIZE
	.align		4
.L_45:
        /*0074*/ 	.byte	0x04, 0x1e
        /*0076*/ 	.short	(.L_47 - .L_46)
.L_46:
        /*0078*/ 	.word	0x00000000


	//----- nvinfo : EIATTR_CBANK_PARAM_SIZE
	.align		4
.L_47:
        /*007c*/ 	.byte	0x03, 0x19
        /*007e*/ 	.short	0x0020


	//----- nvinfo : EIATTR_PARAM_CBANK
	.align		4
        /*0080*/ 	.byte	0x04, 0x0a
        /*0082*/ 	.short	(.L_49 - .L_48)
	.align		4
.L_48:
        /*0084*/ 	.word	index@(.nv.constant0._Z7exfieldiiPfS_S_)
        /*0088*/ 	.short	0x0380
        /*008a*/ 	.short	0x0020


	//----- nvinfo : EIATTR_SW_WAR
	.align		4
.L_49:
        /*008c*/ 	.byte	0x04, 0x36
        /*008e*/ 	.short	(.L_51 - .L_50)
.L_50:
        /*0090*/ 	.word	0x00000008
.L_51:


//--------------------- .nv.callgraph             --------------------------
	.section	.nv.callgraph,"",@"SHT_CUDA_CALLGRAPH"
	.align	4
	.sectionentsize	8
	.align		4
        /*0000*/ 	.word	0x00000000
	.align		4
        /*0004*/ 	.word	0xffffffff
	.align		4
        /*0008*/ 	.word	0x00000000
	.align		4
        /*000c*/ 	.word	0xfffffffe
	.align		4
        /*0010*/ 	.word	0x00000000
	.align		4
        /*0014*/ 	.word	0xfffffffd
	.align		4
        /*0018*/ 	.word	0x00000000
	.align		4
        /*001c*/ 	.word	0xfffffffc


//--------------------- .text._Z7hyfieldiPfS_S_   --------------------------
	.section	.text._Z7hyfieldiPfS_S_,"ax",@progbits
	.align	128
        .global         _Z7hyfieldiPfS_S_
        .type           _Z7hyfieldiPfS_S_,@function
        .size           _Z7hyfieldiPfS_S_,(.L_x_19 - _Z7hyfieldiPfS_S_)
        .other          _Z7hyfieldiPfS_S_,@"STO_CUDA_ENTRY STV_DEFAULT"
_Z7hyfieldiPfS_S_:
.text._Z7hyfieldiPfS_S_:
[----:B------:R-:W-:Y:S01]  /*0000*/  LDC R1, c[0x0][0x37c] ;  /* 0x0000df00ff017b82 */ /* 0x000fe20000000800 */
[----:B------:R-:W0:Y:S07]  /*0010*/  S2R R3, SR_TID.X ;  /* 0x0000000000037919 */ /* 0x000e2e0000002100 */
[----:B------:R-:W1:Y:S01]  /*0020*/  S2UR UR4, SR_CTAID.X ;  /* 0x00000000000479c3 */ /* 0x000e620000002500 */
[----:B------:R-:W1:Y:S01]  /*0030*/  LDCU UR5, c[0x0][0x360] ;  /* 0x00006c00ff0577ac */ /* 0x000e620008000800 */
[----:B------:R-:W2:Y:S06]  /*0040*/  LDCU.64 UR6, c[0x0][0x358] ;  /* 0x00006b00ff0677ac */ /* 0x000eac0008000a00 */
[----:B------:R-:W3:Y:S01]  /*0050*/  LDC R15, c[0x0][0x380] ;  /* 0x0000e000ff0f7b82 */ /* 0x000ee20000000800 */
[----:B-1----:R-:W-:Y:S01]  /*0060*/  UIMAD UR4, UR4, UR5, URZ ;  /* 0x00000005040472a4 */ /* 0x002fe2000f8e02ff */
[----:B0-----:R-:W-:-:S05]  /*0070*/  IADD3 R0, PT, PT, -R3, RZ, RZ ;  /* 0x000000ff03007210 */ /* 0x001fca0007ffe1ff */
[----:B------:R-:W-:-:S13]  /*0080*/  ISETP.NE.AND P0, PT, R0, UR4, PT ;  /* 0x0000000400007c0c */ /* 0x000fda000bf05270 */
[----:B------:R-:W2:Y:S02]  /*0090*/  @!P0 LDC.64 R4, c[0x0][0x398] ;  /* 0x0000e600ff048b82 */ /* 0x000ea40000000a00 */
[----:B--2---:R-:W2:Y:S06]  /*00a0*/  @!P0 LDG.E R9, desc[UR6][R4.64] ;  /* 0x0000000604098981 */ /* 0x004eac000c1e1900 */
[----:B------:R-:W2:Y:S02]  /*00b0*/  @!P0 LDC.64 R6, c[0x0][0x388] ;  /* 0x0000e200ff068b82 */ /* 0x000ea40000000a00 */
[----:B--2---:R0:W-:Y:S04]  /*00c0*/  @!P0 STG.E desc[UR6][R6.64], R9 ;  /* 0x0000000906008986 */ /* 0x0041e8000c101906 */
[----:B------:R-:W2:Y:S04]  /*00d0*/  @!P0 LDG.E R11, desc[UR6][R4.64+0x4] ;  /* 0x00000406040b8981 */ /* 0x000ea8000c1e1900 */
[----:B--2---:R0:W-:Y:S04]  /*00e0*/  @!P0 STG.E desc[UR6][R4.64], R11 ;  /* 0x0000000b04008986 */ /* 0x0041e8000c101906 */
[----:B------:R-:W2:Y:S01]  /*00f0*/  @!P0 LDG.E R13, desc[UR6][R6.64+0x4] ;  /* 0x00000406060d8981 */ /* 0x000ea2000c1e1900 */
[----:B---3--:R-:W-:Y:S01]  /*0100*/  IADD3 R0, PT, PT, R15, -0x1, RZ ;  /* 0xffffffff0f007810 */ /* 0x008fe20007ffe0ff */
[----:B------:R-:W-:Y:S01]  /*0110*/  BSSY.RECONVERGENT B0, `(.L_x_0) ;  /* 0x0000010000007945 */ /* 0x000fe20003800200 */
[----:B------:R-:W-:-:S04]  /*0120*/  IADD3 R3, PT, PT, R3, UR4, RZ ;  /* 0x0000000403037c10 */ /* 0x000fc8000fffe0ff */
[CC--:B------:R-:W-:Y:S02]  /*0130*/  ISETP.NE.AND P1, PT, R3.reuse, R0.reuse, PT ;  /* 0x000000000300720c */ /* 0x0c0fe40003f25270 */
[----:B------:R-:W-:Y:S01]  /*0140*/  ISETP.GE.AND P2, PT, R3, R0, PT ;  /* 0x000000000300720c */ /* 0x000fe20003f46270 */
[----:B--2---:R0:W-:Y:S10]  /*0150*/  @!P0 STG.E desc[UR6][R4.64+0x4], R13 ;  /* 0x0000040d04008986 */ /* 0x0041f4000c101906 */
[----:B------:R-:W-:Y:S05]  /*0160*/  @P1 BRA `(.L_x_1) ;  /* 0x0000000000281947 */ /* 0x000fea0003800000 */
[----:B0-----:R-:W0:Y:S08]  /*0170*/  LDC.64 R8, c[0x0][0x398] ;  /* 0x0000e600ff087b82 */ /* 0x001e300000000a00 */
[----:B------:R-:W1:Y:S01]  /*0180*/  LDC.64 R6, c[0x0][0x388] ;  /* 0x0000e200ff067b82 */ /* 0x000e620000000a00 */
[----:B0-----:R-:W2:Y:S01]  /*0190*/  LDG.E R11, desc[UR6][R8.64+0xc] ;  /* 0x00000c06080b7981 */ /* 0x001ea2000c1e1900 */
[----:B-1----:R-:W-:-:S05]  /*01a0*/  IMAD.WIDE R4, R3, 0x4, R6 ;  /* 0x0000000403047825 */ /* 0x002fca00078e0206 */
[----:B--2---:R1:W-:Y:S04]  /*01b0*/  STG.E desc[UR6][R4.64], R11 ;  /* 0x0000000b04007986 */ /* 0x0043e8000c101906 */
[----:B------:R-:W2:Y:S01]  /*01c0*/  LDG.E R13, desc[UR6][R8.64+0x8] ;  /* 0x00000806080d7981 */ /* 0x000ea2000c1e1900 */
[----:B------:R-:W-:-:S03]  /*01d0*/  IMAD.WIDE R6, R15, 0x4, R6 ;  /* 0x000000040f067825 */ /* 0x000fc600078e0206 */
[----:B--2---:R1:W-:Y:S04]  /*01e0*/  STG.E desc[UR6][R8.64+0xc], R13 ;  /* 0x00000c0d08007986 */ /* 0x0043e8000c101906 */
[----:B------:R-:W2:Y:S04]  /*01f0*/  LDG.E R7, desc[UR6][R6.64+-0x8] ;  /* 0xfffff80606077981 */ /* 0x000ea8000c1e1900 */
[----:B--2---:R1:W-:Y:S02]  /*0200*/  STG.E desc[UR6][R8.64+0x8], R7 ;  /* 0x0000080708007986 */ /* 0x0043e4000c101906 */
.L_x_1:
[----:B------:R-:W-:Y:S05]  /*0210*/  BSYNC.RECONVERGENT B0 ;  /* 0x0000000000007941 */ /* 0x000fea0003800200 */
.L_x_0:
[----:B------:R-:W-:Y:S05]  /*0220*/  @P2 EXIT ;  /* 0x000000000000294d */ /* 0x000fea0003800000 */
[----:B------:R-:W2:Y:S02]  /*0230*/  LDCU UR4, c[0x0][0x370] ;  /* 0x00006e00ff0477ac */ /* 0x000ea40008000800 */
[----:B--2---:R-:W-:-:S12]  /*0240*/  UIMAD UR4, UR5, UR4, URZ ;  /* 0x00000004050472a4 */ /* 0x004fd8000f8e02ff */
.L_x_2:
[----:B01----:R-:W0:Y:S08]  /*0250*/  LDC.64 R4, c[0x0][0x388] ;  /* 0x0000e200ff047b82 */ /* 0x003e300000000a00 */
[----:B--2---:R-:W1:Y:S01]  /*0260*/  LDC.64 R6, c[0x0][0x390] ;  /* 0x0000e400ff067b82 */ /* 0x004e620000000a00 */
[----:B0-----:R-:W-:-:S05]  /*0270*/  IMAD.WIDE R4, R3, 0x4, R4 ;  /* 0x0000000403047825 */ /* 0x001fca00078e0204 */
[----:B------:R-:W2:Y:S01]  /*0280*/  LDG.E R2, desc[UR6][R4.64] ;  /* 0x0000000604027981 */ /* 0x000ea2000c1e1900 */
[----:B-1----:R-:W-:-:S03]  /*0290*/  IMAD.WIDE R6, R3, 0x4, R6 ;  /* 0x0000000403067825 */ /* 0x002fc600078e0206 */
[----:B------:R-:W2:Y:S04]  /*02a0*/  LDG.E R9, desc[UR6][R4.64+0x4] ;  /* 0x0000040604097981 */ /* 0x000ea8000c1e1900 */
[----:B------:R-:W3:Y:S01]  /*02b0*/  LDG.E R11, desc[UR6][R6.64] ;  /* 0x00000006060b7981 */ /* 0x000ee2000c1e1900 */
[----:B------:R-:W-:-:S04]  /*02c0*/  IADD3 R3, PT, PT, R3, UR4, RZ ;  /* 0x0000000403037c10 */ /* 0x000fc8000fffe0ff */
[----:B------:R-:W-:Y:S01]  /*02d0*/  ISETP.GE.AND P0, PT, R3, R0, PT ;  /* 0x000000000300720c */ /* 0x000fe20003f06270 */
[----:B--2---:R-:W-:-:S04]  /*02e0*/  FADD R2, R2, -R9 ;  /* 0x8000000902027221 */ /* 0x004fc80000000000 */
[----:B---3--:R-:W-:-:S05]  /*02f0*/  FFMA R11, R2, 0.5, R11 ;  /* 0x3f000000020b7823 */ /* 0x008fca000000000b */
[----:B------:R2:W-:Y:S03]  /*0300*/  STG.E desc[UR6][R6.64], R11 ;  /* 0x0000000b06007986 */ /* 0x0005e6000c101906 */
[----:B------:R-:W-:Y:S05]  /*0310*/  @!P0 BRA `(.L_x_2) ;  /* 0xfffffffc00cc8947 */ /* 0x000fea000383ffff */
[----:B------:R-:W-:Y:S05]  /*0320*/  EXIT ;  /* 0x000000000000794d */ /* 0x000fea0003800000 */
.L_x_3:
[----:B------:R-:W-:-:S00]  /*0330*/  BRA `(.L_x_3) ;  /* 0xfffffffc00fc7947 */ /* 0x000fc0000383ffff */
[----:B------:R-:W-:-:S00]  /*0340*/  NOP ;  /* 0x0000000000007918 */ /* 0x000fc00000000000 */
        /* <DEDUP_REMOVED lines=11> */
.L_x_19:


//--------------------- .text._Z7exfieldiiPfS_S_  --------------------------
	.section	.text._Z7exfieldiiPfS_S_,"ax",@progbits
	.align	128
        .global         _Z7exfieldiiPfS_S_
        .type           _Z7exfieldiiPfS_S_,@function
        .size           _Z7exfieldiiPfS_S_,(.L_x_18 - _Z7exfieldiiPfS_S_)
        .other          _Z7exfieldiiPfS_S_,@"STO_CUDA_ENTRY STV_DEFAULT"
_Z7exfieldiiPfS_S_:
.text._Z7exfieldiiPfS_S_:
[----:B------:R-:W-:Y:S01]  /*0000*/  LDC R1, c[0x0][0x37c] ;  /* 0x0000df00ff017b82 */ /* 0x000fe20000000800 */
[----:B------:R-:W0:Y:S07]  /*0010*/  S2R R0, SR_TID.X ;  /* 0x0000000000007919 */ /* 0x000e2e0000002100 */
[----:B------:R-:W0:Y:S01]  /*0020*/  S2UR UR4, SR_CTAID.X ;  /* 0x00000000000479c3 */ /* 0x000e220000002500 */
[----:B------:R-:W1:Y:S01]  /*0030*/  LDCU UR5, c[0x0][0x384] ;  /* 0x00007080ff0577ac */ /* 0x000e620008000800 */
[----:B------:R-:W-:Y:S01]  /*0040*/  BSSY.RECONVERGENT B0, `(.L_x_4) ;  /* 0x000001b000007945 */ /* 0x000fe20003800200 */
[----:B------:R-:W2:Y:S05]  /*0050*/  LDCU.64 UR6, c[0x0][0x358] ;  /* 0x00006b00ff0677ac */ /* 0x000eaa0008000a00 */
[----:B------:R-:W0:Y:S02]  /*0060*/  LDC R3, c[0x0][0x360] ;  /* 0x0000d800ff037b82 */ /* 0x000e240000000800 */
[----:B0-----:R-:W-:-:S04]  /*0070*/  IMAD R0, R3, UR4, R0 ;  /* 0x0000000403007c24 */ /* 0x001fc8000f8e0200 */
[C---:B------:R-:W-:Y:S01]  /*0080*/  VIADD R2, R0.reuse, 0x1 ;  /* 0x0000000100027836 */ /* 0x040fe20000000000 */
[----:B------:R-:W-:-:S04]  /*0090*/  ISETP.NE.AND P1, PT, R0, 0x1, PT ;  /* 0x000000010000780c */ /* 0x000fc80003f25270 */
[----:B-1----:R-:W-:-:S13]  /*00a0*/  ISETP.GE.AND P0, PT, R2, UR5, PT ;  /* 0x0000000502007c0c */ /* 0x002fda000bf06270 */
[----:B--2---:R-:W-:Y:S05]  /*00b0*/  @P0 BRA `(.L_x_5) ;  /* 0x00000000004c0947 */ /* 0x004fea0003800000 */
[----:B------:R-:W0:Y:S01]  /*00c0*/  LDCU UR4, c[0x0][0x370] ;  /* 0x00006e00ff0477ac */ /* 0x000e220008000800 */
[----:B------:R-:W-:Y:S02]  /*00d0*/  IMAD.MOV.U32 R9, RZ, RZ, R2 ;  /* 0x000000ffff097224 */ /* 0x000fe400078e0002 */
[----:B0-----:R-:W-:-:S07]  /*00e0*/  IMAD R0, R3, UR4, RZ ;  /* 0x0000000403007c24 */ /* 0x001fce000f8e02ff */
.L_x_6:
[----:B0-----:R-:W0:Y:S08]  /*00f0*/  LDC.64 R4, c[0x0][0x398] ;  /* 0x0000e600ff047b82 */ /* 0x001e300000000a00 */
[----:B------:R-:W1:Y:S08]  /*0100*/  LDC.64 R2, c[0x0][0x388] ;  /* 0x0000e200ff027b82 */ /* 0x000e700000000a00 */
[----:B------:R-:W2:Y:S01]  /*0110*/  LDC.64 R6, c[0x0][0x390] ;  /* 0x0000e400ff067b82 */ /* 0x000ea20000000a00 */
[----:B0-----:R-:W-:-:S05]  /*0120*/  IMAD.WIDE R4, R9, 0x4, R4 ;  /* 0x0000000409047825 */ /* 0x001fca00078e0204 */
[----:B------:R-:W3:Y:S01]  /*0130*/  LDG.E R8, desc[UR6][R4.64+-0x4] ;  /* 0xfffffc0604087981 */ /* 0x000ee2000c1e1900 */
[----:B-1----:R-:W-:-:S03]  /*0140*/  IMAD.WIDE R2, R9, 0x4, R2 ;  /* 0x0000000409027825 */ /* 0x002fc600078e0202 */
[----:B------:R-:W3:Y:S04]  /*0150*/  LDG.E R11, desc[UR6][R4.64] ;  /* 0x00000006040b7981 */ /* 0x000ee8000c1e1900 */
[----:B------:R-:W4:Y:S01]  /*0160*/  LDG.E R2, desc[UR6][R2.64] ;  /* 0x0000000602027981 */ /* 0x000f22000c1e1900 */
[----:B--2---:R-:W-:-:S05]  /*0170*/  IMAD.WIDE R6, R9, 0x4, R6 ;  /* 0x0000000409067825 */ /* 0x004fca00078e0206 */
[----:B------:R-:W4:Y:S01]  /*0180*/  LDG.E R13, desc[UR6][R6.64] ;  /* 0x00000006060d7981 */ /* 0x000f22000c1e1900 */
[----:B------:R-:W-:-:S05]  /*0190*/  IMAD.IADD R9, R0, 0x1, R9 ;  /* 0x0000000100097824 */ /* 0x000fca00078e0209 */
[----:B------:R-:W-:Y:S01]  /*01a0*/  ISETP.GE.AND P0, PT, R9, UR5, PT ;  /* 0x0000000509007c0c */ /* 0x000fe2000bf06270 */
[----:B---3--:R-:W-:-:S04]  /*01b0*/  FADD R11, R8, -R11 ;  /* 0x8000000b080b7221 */ /* 0x008fc80000000000 */
[----:B----4-:R-:W-:-:S05]  /*01c0*/  FFMA R11, R2, R11, R13 ;  /* 0x0000000b020b7223 */ /* 0x010fca000000000d */
[----:B------:R0:W-:Y:S03]  /*01d0*/  STG.E desc[UR6][R6.64], R11 ;  /* 0x0000000b06007986 */ /* 0x0001e6000c101906 */
[----:B------:R-:W-:Y:S05]  /*01e0*/  @!P0 BRA `(.L_x_6) ;  /* 0xfffffffc00c08947 */ /* 0x000fea000383ffff */
.L_x_5:
[----:B------:R-:W-:Y:S05]  /*01f0*/  BSYNC.RECONVERGENT B0 ;  /* 0x0000000000007941 */ /* 0x000fea0003800200 */
.L_x_4:
[----:B------:R-:W-:Y:S05]  /*0200*/  @P1 EXIT ;  /* 0x000000000000194d */ /* 0x000fea0003800000 */
[----:B------:R-:W1:Y:S01]  /*0210*/  LDCU UR4, c[0x0][0x380] ;  /* 0x00007000ff0477ac */ /* 0x000e620008000800 */
[----:B------:R-:W-:Y:S02]  /*0220*/  HFMA2 R5, -RZ, RZ, 1.416015625, -0.052093505859375 ;  /* 0x3daaaaabff057431 */ /* 0x000fe400000001ff */
[----:B------:R-:W-:-:S04]  /*0230*/  IMAD.MOV.U32 R2, RZ, RZ, 0x41400000 ;  /* 0x41400000ff027424 */ /* 0x000fc800078e00ff */
[----:B------:R-:W-:-:S04]  /*0240*/  FFMA R3, R5, -R2, 1 ;  /* 0x3f80000005037423 */ /* 0x000fc80000000802 */
[----:B------:R-:W-:Y:S01]  /*0250*/  FFMA R3, R3, R5, 0.083333335816860198975 ;  /* 0x3daaaaab03037423 */ /* 0x000fe20000000005 */
[----:B-1----:R-:W-:-:S06]  /*0260*/  UIADD3 UR4, UPT, UPT, UR4, -0x28, URZ ;  /* 0xffffffd804047890 */ /* 0x002fcc000fffe0ff */
[----:B------:R-:W-:-:S05]  /*0270*/  I2FP.F32.S32 R4, UR4 ;  /* 0x0000000400047c45 */ /* 0x000fca0008201400 */
[----:B------:R-:W-:-:S04]  /*0280*/  FMUL R0, R4, -0.5 ;  /* 0xbf00000004007820 */ /* 0x000fc80000400000 */
[----:B------:R-:W1:Y:S01]  /*0290*/  FCHK P0, R0, 12 ;  /* 0x4140000000007902 */ /* 0x000e620000000000 */
[----:B------:R-:W-:-:S04]  /*02a0*/  FFMA R5, R0, R3, RZ ;  /* 0x0000000300057223 */ /* 0x000fc800000000ff */
[----:B0-----:R-:W-:-:S04]  /*02b0*/  FFMA R6, R5, -12, R0 ;  /* 0xc140000005067823 */ /* 0x001fc80000000000 */
[----:B------:R-:W-:Y:S01]  /*02c0*/  FFMA R3, R3, R6, R5 ;  /* 0x0000000603037223 */ /* 0x000fe20000000005 */
[----:B-1----:R-:W-:Y:S06]  /*02d0*/  @!P0 BRA `(.L_x_7) ;  /* 0x0000000000108947 */ /* 0x002fec0003800000 */
[----:B------:R-:W-:Y:S01]  /*02e0*/  IMAD.MOV.U32 R3, RZ, RZ, R0 ;  /* 0x000000ffff037224 */ /* 0x000fe200078e0000 */
[----:B------:R-:W-:-:S07]  /*02f0*/  MOV R6, 0x310 ;  /* 0x0000031000067802 */ /* 0x000fce0000000f00 */
[----:B------:R-:W-:Y:S05]  /*0300*/  CALL.REL.NOINC `($__internal_0_$__cuda_sm3x_div_rn_noftz_f32_slowpath) ;  /* 0x00000000006c7944 */ /* 0x000fea0003c00000 */
[----:B------:R-:W-:-:S07]  /*0310*/  IMAD.MOV.U32 R3, RZ, RZ, R0 ;  /* 0x000000ffff037224 */ /* 0x000fce00078e0000 */
.L_x_7:
[----:B------:R-:W-:Y:S01]  /*0320*/  MOV R5, 0x3daaaaab ;  /* 0x3daaaaab00057802 */ /* 0x000fe20000000f00 */
[----:B------:R-:W-:-:S04]  /*0330*/  FMUL R6, R4, R3 ;  /* 0x0000000304067220 */ /* 0x000fc80000400000 */
[----:B------:R-:W0:Y:S01]  /*0340*/  FCHK P0, R6, 12 ;  /* 0x4140000006007902 */ /* 0x000e220000000000 */
[----:B------:R-:W-:-:S04]  /*0350*/  FFMA R0, R5, -R2, 1 ;  /* 0x3f80000005007423 */ /* 0x000fc80000000802 */
[----:B------:R-:W-:-:S04]  /*0360*/  FFMA R0, R0, R5, 0.083333335816860198975 ;  /* 0x3daaaaab00007423 */ /* 0x000fc80000000005 */
[----:B------:R-:W-:-:S04]  /*0370*/  FFMA R3, R0, R6, RZ ;  /* 0x0000000600037223 */ /* 0x000fc800000000ff */
[----:B------:R-:W-:-:S04]  /*0380*/  FFMA R4, R3, -12, R6 ;  /* 0xc140000003047823 */ /* 0x000fc80000000006 */
[----:B------:R-:W-:Y:S01]  /*0390*/  FFMA R0, R0, R4, R3 ;  /* 0x0000000400007223 */ /* 0x000fe20000000003 */
[----:B0-----:R-:W-:Y:S06]  /*03a0*/  @!P0 BRA `(.L_x_8) ;  /* 0x00000000000c8947 */ /* 0x001fec0003800000 */
[----:B------:R-:W-:Y:S01]  /*03b0*/  IMAD.MOV.U32 R3, RZ, RZ, R6 ;  /* 0x000000ffff037224 */ /* 0x000fe200078e0006 */
[----:B------:R-:W-:-:S07]  /*03c0*/  MOV R6, 0x3e0 ;  /* 0x000003e000067802 */ /* 0x000fce0000000f00 */
[----:B------:R-:W-:Y:S05]  /*03d0*/  CALL.REL.NOINC `($__internal_0_$__cuda_sm3x_div_rn_noftz_f32_slowpath) ;  /* 0x0000000000387944 */ /* 0x000fea0003c00000 */
.L_x_8:
[----:B------:R-:W0:Y:S02]  /*03e0*/  LDC.64 R2, c[0x0][0x390] ;  /* 0x0000e400ff027b82 */ /* 0x000e240000000a00 */
[----:B0-----:R-:W2:Y:S01]  /*03f0*/  LDG.E R7, desc[UR6][R2.64+0x4] ;  /* 0x0000040602077981 */ /* 0x001ea2000c1e1900 */
[----:B------:R-:W-:Y:S02]  /*0400*/  HFMA2 R9, -RZ, RZ, 3.7421875, 0 ;  /* 0x437c0000ff097431 */ /* 0x000fe400000001ff */
[----:B------:R-:W-:-:S04]  /*0410*/  IMAD.MOV.U32 R5, RZ, RZ, 0x3bbb989d ;  /* 0x3bbb989dff057424 */ /* 0x000fc800078e00ff */
[----:B------:R-:W-:-:S04]  /*0420*/  FFMA.SAT R4, R0, R5, 0.5 ;  /* 0x3f00000000047423 */ /* 0x000fc80000002005 */
[----:B------:R-:W-:-:S04]  /*0430*/  FFMA.RM R4, R4, R9, 12582913 ;  /* 0x4b40000104047423 */ /* 0x000fc80000004009 */
[C---:B------:R-:W-:Y:S01]  /*0440*/  FADD R5, R4.reuse, -12583039 ;  /* 0xcb40007f04057421 */ /* 0x040fe20000000000 */
[----:B------:R-:W-:-:S03]  /*0450*/  IMAD.SHL.U32 R4, R4, 0x800000, RZ ;  /* 0x0080000004047824 */ /* 0x000fc600078e00ff */
[----:B------:R-:W-:-:S04]  /*0460*/  FFMA R5, R0, 1.4426950216293334961, -R5 ;  /* 0x3fb8aa3b00057823 */ /* 0x000fc80000000805 */
[----:B------:R-:W-:-:S06]  /*0470*/  FFMA R5, R0, 1.925963033500011079e-08, R5 ;  /* 0x32a5706000057823 */ /* 0x000fcc0000000005 */
[----:B------:R-:W2:Y:S02]  /*0480*/  MUFU.EX2 R5, R5 ;  /* 0x0000000500057308 */ /* 0x000ea40000000800 */
[----:B--2---:R-:W-:-:S05]  /*0490*/  FFMA R7, R4, R5, R7 ;  /* 0x0000000504077223 */ /* 0x004fca0000000007 */
[----:B------:R-:W-:Y:S01]  /*04a0*/  STG.E desc[UR6][R2.64+0x4], R7 ;  /* 0x0000040702007986 */ /* 0x000fe2000c101906 */
[----:B------:R-:W-:Y:S05]  /*04b0*/  EXIT ;  /* 0x000000000000794d */ /* 0x000fea0003800000 */
        .weak           $__internal_0_$__cuda_sm3x_div_rn_noftz_f32_slowpath
        .type           $__internal_0_$__cuda_sm3x_div_rn_noftz_f32_slowpath,@function
        .size           $__internal_0_$__cuda_sm3x_div_rn_noftz_f32_slowpath,(.L_x_18 - $__internal_0_$__cuda_sm3x_div_rn_noftz_f32_slowpath)
$__internal_0_$__cuda_sm3x_div_rn_noftz_f32_slowpath:
[----:B------:R-:W-:Y:S01]  /*04c0*/  SHF.R.U32.HI R5, RZ, 0x17, R2 ;  /* 0x00000017ff057819 */ /* 0x000fe20000011602 */
[----:B------:R-:W-:Y:S01]  /*04d0*/  IMAD.MOV.U32 R8, RZ, RZ, 0x41400000 ;  /* 0x41400000ff087424 */ /* 0x000fe200078e00ff */
[----:B------:R-:W-:Y:S02]  /*04e0*/  SHF.R.U32.HI R0, RZ, 0x17, R3 ;  /* 0x00000017ff007819 */ /* 0x000fe40000011603 */
[----:B------:R-:W-:Y:S02]  /*04f0*/  LOP3.LUT R5, R5, 0xff, RZ, 0xc0, !PT ;  /* 0x000000ff05057812 */ /* 0x000fe400078ec0ff */
[----:B------:R-:W-:-:S03]  /*0500*/  LOP3.LUT R12, R0, 0xff, RZ, 0xc0, !PT ;  /* 0x000000ff000c7812 */ /* 0x000fc600078ec0ff */
[----:B------:R-:W-:Y:S01]  /*0510*/  VIADD R9, R5, 0xffffffff ;  /* 0xffffffff05097836 */ /* 0x000fe20000000000 */
[----:B------:R-:W-:-:S04]  /*0520*/  IADD3 R10, PT, PT, R12, -0x1, RZ ;  /* 0xffffffff0c0a7810 */ /* 0x000fc80007ffe0ff */
[----:B------:R-:W-:-:S04]  /*0530*/  ISETP.GT.U32.AND P0, PT, R9, 0xfd, PT ;  /* 0x000000fd0900780c */ /* 0x000fc80003f04070 */
[----:B------:R-:W-:-:S13]  /*0540*/  ISETP.GT.U32.OR P0, PT, R10, 0xfd, P0 ;  /* 0x000000fd0a00780c */ /* 0x000fda0000704470 */
[----:B------:R-:W-:Y:S01]  /*0550*/  @!P0 IMAD.MOV.U32 R7, RZ, RZ, RZ ;  /* 0x000000ffff078224 */ /* 0x000fe200078e00ff */
[----:B------:R-:W-:Y:S06]  /*0560*/  @!P0 BRA `(.L_x_9) ;  /* 0x0000000000608947 */ /* 0x000fec0003800000 */
[----:B------:R-:W-:Y:S02]  /*0570*/  MOV R0, 0x41400000 ;  /* 0x4140000000007802 */ /* 0x000fe40000000f00 */
[----:B------:R-:W-:Y:S02]  /*0580*/  FSETP.GTU.FTZ.AND P0, PT, |R3|, +INF , PT ;  /* 0x7f8000000300780b */ /* 0x000fe40003f1c200 */
[----:B------:R-:W-:-:S04]  /*0590*/  FSETP.GTU.FTZ.AND P1, PT, |R0|, +INF , PT ;  /* 0x7f8000000000780b */ /* 0x000fc80003f3c200 */
[----:B------:R-:W-:-:S13]  /*05a0*/  PLOP3.LUT P0, PT, P0, P1, PT, 0xf8, 0x8f ;  /* 0x00000000008f781c */ /* 0x000fda0000703f70 */
[----:B------:R-:W-:Y:S05]  /*05b0*/  @P0 BRA `(.L_x_10) ;  /* 0x0000000400440947 */ /* 0x000fea0003800000 */
[----:B------:R-:W-:-:S13]  /*05c0*/  LOP3.LUT P0, RZ, R8, 0x7fffffff, R3, 0xc8, !PT ;  /* 0x7fffffff08ff7812 */ /* 0x000fda000780c803 */
[----:B------:R-:W-:Y:S05]  /*05d0*/  @!P0 BRA `(.L_x_11) ;  /* 0x0000000400348947 */ /* 0x000fea0003800000 */
[C---:B------:R-:W-:Y:S02]  /*05e0*/  FSETP.NEU.FTZ.AND P2, PT, |R3|.reuse, +INF , PT ;  /* 0x7f8000000300780b */ /* 0x040fe40003f5d200 */
[----:B------:R-:W-:Y:S02]  /*05f0*/  FSETP.NEU.FTZ.AND P1, PT, |R0|, +INF , PT ;  /* 0x7f8000000000780b */ /* 0x000fe40003f3d200 */
[----:B------:R-:W-:-:S11]  /*0600*/  FSETP.NEU.FTZ.AND P0, PT, |R3|, +INF , PT ;  /* 0x7f8000000300780b */ /* 0x000fd60003f1d200 */
[----:B------:R-:W-:Y:S05]  /*0610*/  @!P1 BRA !P2, `(.L_x_11) ;  /* 0x0000000400249947 */ /* 0x000fea0005000000 */
[----:B------:R-:W-:-:S04]  /*0620*/  LOP3.LUT P2, RZ, R3, 0x7fffffff, RZ, 0xc0, !PT ;  /* 0x7fffffff03ff7812 */ /* 0x000fc8000784c0ff */
[----:B------:R-:W-:-:S13]  /*0630*/  PLOP3.LUT P1, PT, P1, P2, PT, 0x2f, 0xf2 ;  /* 0x0000000000f2781c */ /* 0x000fda0000f24577 */
[----:B------:R-:W-:Y:S05]  /*0640*/  @P1 BRA `(.L_x_12) ;  /* 0x0000000400101947 */ /* 0x000fea0003800000 */
[----:B------:R-:W-:-:S04]  /*0650*/  LOP3.LUT P1, RZ, R8, 0x7fffffff, RZ, 0xc0, !PT ;  /* 0x7fffffff08ff7812 */ /* 0x000fc8000782c0ff */
[----:B------:R-:W-:-:S13]  /*0660*/  PLOP3.LUT P0, PT, P0, P1, PT, 0x2f, 0xf2 ;  /* 0x0000000000f2781c */ /* 0x000fda0000702577 */
[----:B------:R-:W-:Y:S05]  /*0670*/  @P0 BRA `(.L_x_13) ;  /* 0x0000000000f80947 */ /* 0x000fea0003800000 */
[----:B------:R-:W-:Y:S02]  /*0680*/  ISETP.GE.AND P0, PT, R10, RZ, PT ;  /* 0x000000ff0a00720c */ /* 0x000fe40003f06270 */
[----:B------:R-:W-:-:S11]  /*0690*/  ISETP.GE.AND P1, PT, R9, RZ, PT ;  /* 0x000000ff0900720c */ /* 0x000fd60003f26270 */
[----:B------:R-:W-:Y:S02]  /*06a0*/  @P0 IMAD.MOV.U32 R7, RZ, RZ, RZ ;  /* 0x000000ffff070224 */ /* 0x000fe400078e00ff */
[----:B------:R-:W-:Y:S01]  /*06b0*/  @!P0 FFMA R3, R3, 1.84467440737095516160e+19, RZ ;  /* 0x5f80000003038823 */ /* 0x000fe200000000ff */
[----:B------:R-:W-:Y:S02]  /*06c0*/  @!P0 IMAD.MOV.U32 R7, RZ, RZ, -0x40 ;  /* 0xffffffc0ff078424 */ /* 0x000fe400078e00ff */
[----:B------:R-:W-:-:S03]  /*06d0*/  @!P1 FFMA R8, R0, 1.84467440737095516160e+19, RZ ;  /* 0x5f80000000089823 */ /* 0x000fc600000000ff */
[----:B------:R-:W-:-:S07]  /*06e0*/  @!P1 IADD3 R7, PT, PT, R7, 0x40, RZ ;  /* 0x0000004007079810 */ /* 0x000fce0007ffe0ff */
.L_x_9:
[----:B------:R-:W-:-:S05]  /*06f0*/  LEA R9, R5, 0xc0800000, 0x17 ;  /* 0xc080000005097811 */ /* 0x000fca00078eb8ff */
[----:B------:R-:W-:Y:S02]  /*0700*/  IMAD.IADD R9, R8, 0x1, -R9 ;  /* 0x0000000108097824 */ /* 0x000fe400078e0a09 */
[----:B------:R-:W-:Y:S02]  /*0710*/  VIADD R8, R12, 0xffffff81 ;  /* 0xffffff810c087836 */ /* 0x000fe40000000000 */
[----:B------:R-:W0:Y:S01]  /*0720*/  MUFU.RCP R10, R9 ;  /* 0x00000009000a7308 */ /* 0x000e220000001000 */
[----:B------:R-:W-:Y:S01]  /*0730*/  FADD.FTZ R11, -R9, -RZ ;  /* 0x800000ff090b7221 */ /* 0x000fe20000010100 */
[C---:B------:R-:W-:Y:S01]  /*0740*/  IMAD R0, R8.reuse, -0x800000, R3 ;  /* 0xff80000008007824 */ /* 0x040fe200078e0203 */
[----:B------:R-:W-:-:S04]  /*0750*/  IADD3 R8, PT, PT, R8, 0x7f, -R5 ;  /* 0x0000007f08087810 */ /* 0x000fc80007ffe805 */
[----:B------:R-:W-:Y:S01]  /*0760*/  IADD3 R8, PT, PT, R8, R7, RZ ;  /* 0x0000000708087210 */ /* 0x000fe20007ffe0ff */
[----:B0-----:R-:W-:-:S04]  /*0770*/  FFMA R13, R10, R11, 1 ;  /* 0x3f8000000a0d7423 */ /* 0x001fc8000000000b */
[----:B------:R-:W-:-:S04]  /*0780*/  FFMA R12, R10, R13, R10 ;  /* 0x0000000d0a0c7223 */ /* 0x000fc8000000000a */
[----:B------:R-:W-:-:S04]  /*0790*/  FFMA R3, R0, R12, RZ ;  /* 0x0000000c00037223 */ /* 0x000fc800000000ff */
[----:B------:R-:W-:-:S04]  /*07a0*/  FFMA R10, R11, R3, R0 ;  /* 0x000000030b0a7223 */ /* 0x000fc80000000000 */
[----:B------:R-:W-:-:S04]  /*07b0*/  FFMA R13, R12, R10, R3 ;  /* 0x0000000a0c0d7223 */ /* 0x000fc80000000003 */
[----:B------:R-:W-:-:S04]  /*07c0*/  FFMA R10, R11, R13, R0 ;  /* 0x0000000d0b0a7223 */ /* 0x000fc80000000000 */
[----:B------:R-:W-:-:S05]  /*07d0*/  FFMA R0, R12, R10, R13 ;  /* 0x0000000a0c007223 */ /* 0x000fca000000000d */
[----:B------:R-:W-:-:S04]  /*07e0*/  SHF.R.U32.HI R3, RZ, 0x17, R0 ;  /* 0x00000017ff037819 */ /* 0x000fc80000011600 */
[----:B------:R-:W-:-:S05]  /*07f0*/  LOP3.LUT R3, R3, 0xff, RZ, 0xc0, !PT ;  /* 0x000000ff03037812 */ /* 0x000fca00078ec0ff */
[----:B------:R-:W-:-:S04]  /*0800*/  IMAD.IADD R7, R3, 0x1, R8 ;  /* 0x0000000103077824 */ /* 0x000fc800078e0208 */
[----:B------:R-:W-:-:S05]  /*0810*/  VIADD R3, R7, 0xffffffff ;  /* 0xffffffff07037836 */ /* 0x000fca0000000000 */
[----:B------:R-:W-:-:S13]  /*0820*/  ISETP.GE.U32.AND P0, PT, R3, 0xfe, PT ;  /* 0x000000fe0300780c */ /* 0x000fda0003f06070 */
[----:B------:R-:W-:Y:S05]  /*0830*/  @!P0 BRA `(.L_x_14) ;  /* 0x0000000000808947 */ /* 0x000fea0003800000 */
[----:B------:R-:W-:-:S13]  /*0840*/  ISETP.GT.AND P0, PT, R7, 0xfe, PT ;  /* 0x000000fe0700780c */ /* 0x000fda0003f04270 */
[----:B------:R-:W-:Y:S05]  /*0850*/  @P0 BRA `(.L_x_15) ;  /* 0x00000000006c0947 */ /* 0x000fea0003800000 */
[----:B------:R-:W-:-:S13]  /*0860*/  ISETP.GE.AND P0, PT, R7, 0x1, PT ;  /* 0x000000010700780c */ /* 0x000fda0003f06270 */
[----:B------:R-:W-:Y:S05]  /*0870*/  @P0 BRA `(.L_x_16) ;  /* 0x0000000000980947 */ /* 0x000fea0003800000 */
[----:B------:R-:W-:Y:S02]  /*0880*/  ISETP.GE.AND P0, PT, R7, -0x18, PT ;  /* 0xffffffe80700780c */ /* 0x000fe40003f06270 */
[----:B------:R-:W-:-:S11]  /*0890*/  LOP3.LUT R0, R0, 0x80000000, RZ, 0xc0, !PT ;  /* 0x8000000000007812 */ /* 0x000fd600078ec0ff */
[----:B------:R-:W-:Y:S05]  /*08a0*/  @!P0 BRA `(.L_x_16) ;  /* 0x00000000008c8947 */ /* 0x000fea0003800000 */
[CCC-:B------:R-:W-:Y:S01]  /*08b0*/  FFMA.RZ R3, R12.reuse, R10.reuse, R13.reuse ;  /* 0x0000000a0c037223 */ /* 0x1c0fe2000000c00d */
[CCC-:B------:R-:W-:Y:S01]  /*08c0*/  FFMA.RM R8, R12.reuse, R10.reuse, R13.reuse ;  /* 0x0000000a0c087223 */ /* 0x1c0fe2000000400d */
[C---:B------:R-:W-:Y:S02]  /*08d0*/  ISETP.NE.AND P2, PT, R7.reuse, RZ, PT ;  /* 0x000000ff0700720c */ /* 0x040fe40003f45270 */
[----:B------:R-:W-:Y:S02]  /*08e0*/  ISETP.NE.AND P1, PT, R7, RZ, PT ;  /* 0x000000ff0700720c */ /* 0x000fe40003f25270 */
[----:B------:R-:W-:Y:S01]  /*08f0*/  LOP3.LUT R5, R3, 0x7fffff, RZ, 0xc0, !PT ;  /* 0x007fffff03057812 */ /* 0x000fe200078ec0ff */
[----:B------:R-:W-:Y:S01]  /*0900*/  FFMA.RP R3, R12, R10, R13 ;  /* 0x0000000a0c037223 */ /* 0x000fe2000000800d */
[----:B------:R-:W-:Y:S01]  /*0910*/  IADD3 R10, PT, PT, R7, 0x20, RZ ;  /* 0x00000020070a7810 */ /* 0x000fe20007ffe0ff */
[----:B------:R-:W-:Y:S01]  /*0920*/  IMAD.MOV R7, RZ, RZ, -R7 ;  /* 0x000000ffff077224 */ /* 0x000fe200078e0a07 */
[----:B------:R-:W-:-:S02]  /*0930*/  LOP3.LUT R5, R5, 0x800000, RZ, 0xfc, !PT ;  /* 0x0080000005057812 */ /* 0x000fc400078efcff */
[----:B------:R-:W-:Y:S02]  /*0940*/  FSETP.NEU.FTZ.AND P0, PT, R3, R8, PT ;  /* 0x000000080300720b */ /* 0x000fe40003f1d000 */
[----:B------:R-:W-:Y:S02]  /*0950*/  SHF.L.U32 R10, R5, R10, RZ ;  /* 0x0000000a050a7219 */ /* 0x000fe400000006ff */
[----:B------:R-:W-:Y:S02]  /*0960*/  SEL R8, R7, RZ, P2 ;  /* 0x000000ff07087207 */ /* 0x000fe40001000000 */
[----:B------:R-:W-:Y:S02]  /*0970*/  ISETP.NE.AND P1, PT, R10, RZ, P1 ;  /* 0x000000ff0a00720c */ /* 0x000fe40000f25270 */
[----:B------:R-:W-:Y:S02]  /*0980*/  SHF.R.U32.HI R8, RZ, R8, R5 ;  /* 0x00000008ff087219 */ /* 0x000fe40000011605 */
[----:B------:R-:W-:-:S02]  /*0990*/  PLOP3.LUT P0, PT, P0, P1, PT, 0xf8, 0x8f ;  /* 0x00000000008f781c */ /* 0x000fc40000703f70 */
[----:B------:R-:W-:Y:S02]  /*09a0*/  SHF.R.U32.HI R10, RZ, 0x1, R8 ;  /* 0x00000001ff0a7819 */ /* 0x000fe40000011608 */
[----:B------:R-:W-:-:S04]  /*09b0*/  SEL R3, RZ, 0x1, !P0 ;  /* 0x00000001ff037807 */ /* 0x000fc80004000000 */
[----:B------:R-:W-:-:S04]  /*09c0*/  LOP3.LUT R3, R3, 0x1, R10, 0xf8, !PT ;  /* 0x0000000103037812 */ /* 0x000fc800078ef80a */
[----:B------:R-:W-:-:S05]  /*09d0*/  LOP3.LUT R3, R3, R8, RZ, 0xc0, !PT ;  /* 0x0000000803037212 */ /* 0x000fca00078ec0ff */
[----:B------:R-:W-:-:S05]  /*09e0*/  IMAD.IADD R3, R10, 0x1, R3 ;  /* 0x000000010a037824 */ /* 0x000fca00078e0203 */
[----:B------:R-:W-:Y:S01]  /*09f0*/  LOP3.LUT R0, R3, R0, RZ, 0xfc, !PT ;  /* 0x0000000003007212 */ /* 0x000fe200078efcff */
[----:B------:R-:W-:Y:S06]  /*0a00*/  BRA `(.L_x_16) ;  /* 0x0000000000347947 */ /* 0x000fec0003800000 */
.L_x_15:
[----:B------:R-:W-:-:S04]  /*0a10*/  LOP3.LUT R0, R0, 0x80000000, RZ, 0xc0, !PT ;  /* 0x8000000000007812 */ /* 0x000fc800078ec0ff */
[----:B------:R-:W-:Y:S01]  /*0a20*/  LOP3.LUT R0, R0, 0x7f800000, RZ, 0xfc, !PT ;  /* 0x7f80000000007812 */ /* 0x000fe200078efcff */
[----:B------:R-:W-:Y:S06]  /*0a30*/  BRA `(.L_x_16) ;  /* 0x0000000000287947 */ /* 0x000fec0003800000 */
.L_x_14:
[----:B------:R-:W-:Y:S01]  /*0a40*/  LEA R0, R8, R0, 0x17 ;  /* 0x0000000008007211 */ /* 0x000fe200078eb8ff */
[----:B------:R-:W-:Y:S06]  /*0a50*/  BRA `(.L_x_16) ;  /* 0x0000000000207947 */ /* 0x000fec0003800000 */
.L_x_13:
[----:B------:R-:W-:-:S04]  /*0a60*/  LOP3.LUT R0, R8, 0x80000000, R3, 0x48, !PT ;  /* 0x8000000008007812 */ /* 0x000fc800078e4803 */
[----:B------:R-:W-:Y:S01]  /*0a70*/  LOP3.LUT R0, R0, 0x7f800000, RZ, 0xfc, !PT ;  /* 0x7f80000000007812 */ /* 0x000fe200078efcff */
[----:B------:R-:W-:Y:S06]  /*0a80*/  BRA `(.L_x_16) ;  /* 0x0000000000147947 */ /* 0x000fec0003800000 */
.L_x_12:
[----:B------:R-:W-:Y:S01]  /*0a90*/  LOP3.LUT R0, R8, 0x80000000, R3, 0x48, !PT ;  /* 0x8000000008007812 */ /* 0x000fe200078e4803 */
[----:B------:R-:W-:Y:S06]  /*0aa0*/  BRA `(.L_x_16) ;  /* 0x00000000000c7947 */ /* 0x000fec0003800000 */
.L_x_11:
[----:B------:R-:W0:Y:S01]  /*0ab0*/  MUFU.RSQ R0, -QNAN ;  /* 0xffc0000000007908 */ /* 0x000e220000001400 */
[----:B------:R-:W-:Y:S05]  /*0ac0*/  BRA `(.L_x_16) ;  /* 0x0000000000047947 */ /* 0x000fea0003800000 */
.L_x_10:
[----:B------:R-:W-:-:S07]  /*0ad0*/  FADD.FTZ R0, R3, R0 ;  /* 0x0000000003007221 */ /* 0x000fce0000010000 */
.L_x_16:
[----:B------:R-:W-:-:S04]  /*0ae0*/  IMAD.MOV.U32 R7, RZ, RZ, 0x0 ;  /* 0x00000000ff077424 */ /* 0x000fc800078e00ff */
[----:B0-----:R-:W-:Y:S05]  /*0af0*/  RET.REL.NODEC R6 `(_Z7exfieldiiPfS_S_) ;  /* 0xfffffff406407950 */ /* 0x001fea0003c3ffff */
.L_x_17:
        /* <DEDUP_REMOVED lines=16> */
.L_x_18:


//--------------------- .nv.shared.reserved.0     --------------------------
	.section	.nv.shared.reserved.0,"aw",@nobits
	.weak		__nv_reservedSMEM_offset_0_alias
	.size		__nv_reservedSMEM_offset_0_alias, 0, 64
	.other		__nv_reservedSMEM_offset_0_alias,@"STO_CUDA_RESERVED_SHARED STV_DEFAULT"
__nv_reservedSMEM_offset_0_alias:
	.zero		0
	.zero		64


//--------------------- .nv.constant0._Z7hyfieldiPfS_S_ --------------------------
	.section	.nv.constant0._Z7hyfieldiPfS_S_,"a",@progbits
	.sectionflags	@""
	.align	4
.nv.constant0._Z7hyfieldiPfS_S_:
	.zero		928


//--------------------- .nv.constant0._Z7exfieldiiPfS_S_ --------------------------
	.section	.nv.constant0._Z7exfieldiiPfS_S_,"a",@progbits
	.sectionflags	@""
	.align	4
.nv.constant0._Z7exfieldiiPfS_S_:
	.zero		928


//--------------------- SYMBOLS --------------------------

	.type		.nv.reservedSmem.offset0,@object
	.size		.nv.reservedSmem.offset0,0x4
